//
// Generated by NVIDIA NVVM Compiler
//
// Compiler Build ID: CL-36424714
// Cuda compilation tools, release 13.0, V13.0.88
// Based on NVVM 20.0.0
//

.version 9.0
.target sm_100
.address_size 64

	// .globl	_Z14arrayToL2CachePii
.extern .func  (.param .b32 func_retval0) vprintf
(
	.param .b64 vprintf_param_0,
	.param .b64 vprintf_param_1
)
;
.global .align 1 .b8 $str[40] = {84, 104, 114, 101, 97, 100, 73, 68, 58, 32, 37, 100, 44, 69, 108, 97, 112, 115, 101, 100, 32, 84, 105, 109, 101, 58, 32, 37, 108, 108, 117, 32, 99, 121, 99, 108, 101, 115, 10};

.visible .entry _Z14arrayToL2CachePii(
	.param .u64 .ptr .align 1 _Z14arrayToL2CachePii_param_0,
	.param .u32 _Z14arrayToL2CachePii_param_1
)
{
	.reg .pred 	%p<2>;
	.reg .b32 	%r<8>;
	.reg .b64 	%rd<5>;

	ld.param.u64 	%rd1, [_Z14arrayToL2CachePii_param_0];
	ld.param.u32 	%r2, [_Z14arrayToL2CachePii_param_1];
	mov.u32 	%r3, %tid.x;
	mov.u32 	%r4, %ctaid.x;
	mov.u32 	%r5, %ntid.x;
	mad.lo.s32 	%r1, %r4, %r5, %r3;
	setp.ge.s32 	%p1, %r1, %r2;
	@%p1 bra 	$L__BB0_2;
	cvta.to.global.u64 	%rd2, %rd1;
	mul.wide.s32 	%rd3, %r1, 4;
	add.s64 	%rd4, %rd2, %rd3;
	ld.global.u32 	%r6, [%rd4];
	shl.b32 	%r7, %r6, 1;
	st.global.u32 	[%rd4], %r7;
$L__BB0_2:
	ret;

}
	// .globl	_Z17copyKernel_singlePiS_i
.visible .entry _Z17copyKernel_singlePiS_i(
	.param .u64 .ptr .align 1 _Z17copyKernel_singlePiS_i_param_0,
	.param .u64 .ptr .align 1 _Z17copyKernel_singlePiS_i_param_1,
	.param .u32 _Z17copyKernel_singlePiS_i_param_2
)
{
	.local .align 16 .b8 	__local_depot1[16];
	.reg .b64 	%SP;
	.reg .b64 	%SPL;
	.reg .pred 	%p<2>;
	.reg .b32 	%r<9>;
	.reg .b64 	%rd<16>;

	mov.u64 	%SPL, __local_depot1;
	cvta.local.u64 	%SP, %SPL;
	ld.param.u64 	%rd2, [_Z17copyKernel_singlePiS_i_param_0];
	ld.param.u64 	%rd3, [_Z17copyKernel_singlePiS_i_param_1];
	ld.param.u32 	%r1, [_Z17copyKernel_singlePiS_i_param_2];
	mov.u32 	%r2, %tid.x;
	mov.u32 	%r3, %ctaid.x;
	mov.u32 	%r4, %ntid.x;
	mad.lo.s32 	%r5, %r3, %r4, %r2;
	// begin inline asm
	mov.u64 	%rd4, %clock64;
	// end inline asm
	setp.ne.s32 	%p1, %r5, %r1;
	@%p1 bra 	$L__BB1_2;
	cvta.to.global.u64 	%rd5, %rd3;
	cvta.to.global.u64 	%rd6, %rd2;
	mul.wide.s32 	%rd7, %r1, 4;
	add.s64 	%rd8, %rd5, %rd7;
	ld.global.u32 	%r6, [%rd8];
	add.s64 	%rd9, %rd6, %rd7;
	st.global.u32 	[%rd9], %r6;
$L__BB1_2:
	add.u64 	%rd11, %SP, 0;
	add.u64 	%rd12, %SPL, 0;
	// begin inline asm
	mov.u64 	%rd10, %clock64;
	// end inline asm
	sub.s64 	%rd13, %rd10, %rd4;
	st.local.u32 	[%rd12], %r1;
	st.local.u64 	[%rd12+8], %rd13;
	mov.u64 	%rd14, $str;
	cvta.global.u64 	%rd15, %rd14;
	{ // callseq 0, 0
	.param .b64 param0;
	st.param.b64 	[param0], %rd15;
	.param .b64 param1;
	st.param.b64 	[param1], %rd11;
	.param .b32 retval0;
	call.uni (retval0), 
	vprintf, 
	(
	param0, 
	param1
	);
	ld.param.b32 	%r7, [retval0];
	} // callseq 0
	ret;

}


// ===== COMPILED SASS (sm_100) =====

	.target	sm_100

	.elftype	@"ET_EXEC"


//--------------------- .note.nv.tkinfo           --------------------------
	.section	.note.nv.tkinfo,"",@"SHT_NOTE"
	.sectionflags	@"SHF_NOTE_NV_TKINFO"
	.tkinfo
        /*0018*/ 	.word	0x00000002
        /*0030*/ 	.string	""
        /*0030*/ 	.string	"ptxas"
        /*0030*/ 	.string	"Cuda compilation tools, release 13.0, V13.0.88"
        /*0030*/ 	.string	"Build cuda_13.0.r13.0/compiler.36424714_0"
        /*0030*/ 	.string	"-arch sm_100 -m 64 "



//--------------------- .note.nv.cuinfo           --------------------------
	.section	.note.nv.cuinfo,"",@"SHT_NOTE"
	.sectionflags	@"SHF_NOTE_NV_CUINFO"
        /*0018*/ 	.short	0x0002
        /*001a*/ 	.short	0x0064
        /*001c*/ 	.short	0x0082
	.zero		2


//--------------------- .nv.info                  --------------------------
	.section	.nv.info,"",@"SHT_CUDA_INFO"
	.align	4


	//----- nvinfo : EIATTR_REGCOUNT
	.align		4
        /*0000*/ 	.byte	0x04, 0x2f
        /*0002*/ 	.short	(.L_2 - .L_1)
	.align		4
.L_1:
        /*0004*/ 	.word	index@(_Z14arrayToL2CachePii)
        /*0008*/ 	.word	0x00000008


	//----- nvinfo : EIATTR_FRAME_SIZE
	.align		4
.L_2:
        /*000c*/ 	.byte	0x04, 0x11
        /*000e*/ 	.short	(.L_4 - .L_3)
	.align		4
.L_3:
        /*0010*/ 	.word	index@(_Z14arrayToL2CachePii)
        /*0014*/ 	.word	0x00000000


	//----- nvinfo : EIATTR_REGCOUNT
	.align		4
.L_4:
        /*0018*/ 	.byte	0x04, 0x2f
        /*001a*/ 	.short	(.L_6 - .L_5)
	.align		4
.L_5:
        /*001c*/ 	.word	index@(_Z17copyKernel_singlePiS_i)
        /*0020*/ 	.word	0x00000018


	//----- nvinfo : EIATTR_FRAME_SIZE
	.align		4
.L_6:
        /*0024*/ 	.byte	0x04, 0x11
        /*0026*/ 	.short	(.L_8 - .L_7)
	.align		4
.L_7:
        /*0028*/ 	.word	index@(_Z17copyKernel_singlePiS_i)
        /*002c*/ 	.word	0x00000010


	//----- nvinfo : EIATTR_MIN_STACK_SIZE
	.align		4
.L_8:
        /*0030*/ 	.byte	0x04, 0x12
        /*0032*/ 	.short	(.L_10 - .L_9)
	.align		4
.L_9:
        /*0034*/ 	.word	index@(_Z17copyKernel_singlePiS_i)
        /*0038*/ 	.word	0x00000010


	//----- nvinfo : EIATTR_MIN_STACK_SIZE
	.align		4
.L_10:
        /*003c*/ 	.byte	0x04, 0x12
        /*003e*/ 	.short	(.L_12 - .L_11)
	.align		4
.L_11:
        /*0040*/ 	.word	index@(_Z14arrayToL2CachePii)
        /*0044*/ 	.word	0x00000000
.L_12:


//--------------------- .nv.compat                --------------------------
	.section	.nv.compat,"",@"SHT_CUDA_COMPAT_INFO"
	.align	4
        /*0000*/ 	.byte	0x02, 0x09, 0x00, 0x00, 0x02, 0x02, 0x01, 0x00, 0x02, 0x05, 0x05, 0x00, 0x03, 0x07, 0x01, 0x01
        /*0010*/ 	.byte	0x02, 0x03, 0x00, 0x00, 0x02, 0x06, 0x01, 0x00, 0x04, 0x0b, 0x08, 0x00, 0x09, 0x00, 0x00, 0x00
        /*0020*/ 	.byte	0x00, 0x00, 0x00, 0x00


//--------------------- .nv.info._Z17copyKernel_singlePiS_i --------------------------
	.section	.nv.info._Z17copyKernel_singlePiS_i,"",@"SHT_CUDA_INFO"
	.sectionflags	@""
	.align	4


	//----- nvinfo : EIATTR_CUDA_API_VERSION
	.align		4
        /*0000*/ 	.byte	0x04, 0x37
        /*0002*/ 	.short	(.L_14 - .L_13)
.L_13:
        /*0004*/ 	.word	0x00000082


	//----- nvinfo : EIATTR_KPARAM_INFO
	.align		4
.L_14:
        /*0008*/ 	.byte	0x04, 0x17
        /*000a*/ 	.short	(.L_16 - .L_15)
.L_15:
        /*000c*/ 	.word	0x00000000
        /*0010*/ 	.short	0x0002
        /*0012*/ 	.short	0x0010
        /*0014*/ 	.byte	0x00, 0xf0, 0x11, 0x00


	//----- nvinfo : EIATTR_KPARAM_INFO
	.align		4
.L_16:
        /*0018*/ 	.byte	0x04, 0x17
        /*001a*/ 	.short	(.L_18 - .L_17)
.L_17:
        /*001c*/ 	.word	0x00000000
        /*0020*/ 	.short	0x0001
        /*0022*/ 	.short	0x0008
        /*0024*/ 	.byte	0x00, 0xf5, 0x21, 0x00


	//----- nvinfo : EIATTR_KPARAM_INFO
	.align		4
.L_18:
        /*0028*/ 	.byte	0x04, 0x17
        /*002a*/ 	.short	(.L_20 - .L_19)
.L_19:
        /*002c*/ 	.word	0x00000000
        /*0030*/ 	.short	0x0000
        /*0032*/ 	.short	0x0000
        /*0034*/ 	.byte	0x00, 0xf5, 0x21, 0x00


	//----- nvinfo : EIATTR_SPARSE_MMA_MASK
	.align		4
.L_20:
        /*0038*/ 	.byte	0x03, 0x50
        /*003a*/ 	.short	0x0000


	//----- nvinfo : EIATTR_MAXREG_COUNT
	.align		4
        /*003c*/ 	.byte	0x03, 0x1b
        /*003e*/ 	.short	0x00ff


	//----- nvinfo : EIATTR_EXTERNS
	.align		4
        /*0040*/ 	.byte	0x04, 0x0f
        /*0042*/ 	.short	(.L_22 - .L_21)


	//   ....[0]....
	.align		4
.L_21:
        /*0044*/ 	.word	index@(vprintf)


	//----- nvinfo : EIATTR_MERCURY_ISA_VERSION
	.align		4
.L_22:
        /*0048*/ 	.byte	0x03, 0x5f
        /*004a*/ 	.short	0x0101


	//----- nvinfo : EIATTR_VRC_CTA_INIT_COUNT
	.align		4
        /*004c*/ 	.byte	0x02, 0x4a
	.zero		1
	.zero		1


	//----- nvinfo : EIATTR_SYSCALL_OFFSETS
	.align		4
        /*0050*/ 	.byte	0x04, 0x46
        /*0052*/ 	.short	(.L_24 - .L_23)


	//   ....[0]....
.L_23:
        /*0054*/ 	.word	0x000001f0


	//----- nvinfo : EIATTR_EXIT_INSTR_OFFSETS
	.align		4
.L_24:
        /*0058*/ 	.byte	0x04, 0x1c
        /*005a*/ 	.short	(.L_26 - .L_25)


	//   ....[0]....
.L_25:
        /*005c*/ 	.word	0x00000200


	//----- nvinfo : EIATTR_CBANK_PARAM_SIZE
	.align		4
.L_26:
        /*0060*/ 	.byte	0x03, 0x19
        /*0062*/ 	.short	0x0014


	//----- nvinfo : EIATTR_PARAM_CBANK
	.align		4
        /*0064*/ 	.byte	0x04, 0x0a
        /*0066*/ 	.short	(.L_28 - .L_27)
	.align		4
.L_27:
        /*0068*/ 	.word	index@(.nv.constant0._Z17copyKernel_singlePiS_i)
        /*006c*/ 	.short	0x0380
        /*006e*/ 	.short	0x0014


	//----- nvinfo : EIATTR_SW_WAR
	.align		4
.L_28:
        /*0070*/ 	.byte	0x04, 0x36
        /*0072*/ 	.short	(.L_30 - .L_29)
.L_29:
        /*0074*/ 	.word	0x00000008
.L_30:


//--------------------- .nv.info._Z14arrayToL2CachePii --------------------------
	.section	.nv.info._Z14arrayToL2CachePii,"",@"SHT_CUDA_INFO"
	.sectionflags	@""
	.align	4


	//----- nvinfo : EIATTR_CUDA_API_VERSION
	.align		4
        /*0000*/ 	.byte	0x04, 0x37
        /*0002*/ 	.short	(.L_32 - .L_31)
.L_31:
        /*0004*/ 	.word	0x00000082


	//----- nvinfo : EIATTR_KPARAM_INFO
	.align		4
.L_32:
        /*0008*/ 	.byte	0x04, 0x17
        /*000a*/ 	.short	(.L_34 - .L_33)
.L_33:
        /*000c*/ 	.word	0x00000000
        /*0010*/ 	.short	0x0001
        /*0012*/ 	.short	0x0008
        /*0014*/ 	.byte	0x00, 0xf0, 0x11, 0x00


	//----- nvinfo : EIATTR_KPARAM_INFO
	.align		4
.L_34:
        /*0018*/ 	.byte	0x04, 0x17
        /*001a*/ 	.short	(.L_36 - .L_35)
.L_35:
        /*001c*/ 	.word	0x00000000
        /*0020*/ 	.short	0x0000
        /*0022*/ 	.short	0x0000
        /*0024*/ 	.byte	0x00, 0xf5, 0x21, 0x00


	//----- nvinfo : EIATTR_SPARSE_MMA_MASK
	.align		4
.L_36:
        /*0028*/ 	.byte	0x03, 0x50
        /*002a*/ 	.short	0x0000


	//----- nvinfo : EIATTR_MAXREG_COUNT
	.align		4
        /*002c*/ 	.byte	0x03, 0x1b
        /*002e*/ 	.short	0x00ff


	//----- nvinfo : EIATTR_MERCURY_ISA_VERSION
	.align		4
        /*0030*/ 	.byte	0x03, 0x5f
        /*0032*/ 	.short	0x0101


	//----- nvinfo : EIATTR_VRC_CTA_INIT_COUNT
	.align		4
        /*0034*/ 	.byte	0x02, 0x4a
	.zero		1
	.zero		1


	//----- nvinfo : EIATTR_EXIT_INSTR_OFFSETS
	.align		4
        /*0038*/ 	.byte	0x04, 0x1c
        /*003a*/ 	.short	(.L_38 - .L_37)


	//   ....[0]....
.L_37:
        /*003c*/ 	.word	0x00000070


	//   ....[1]....
        /*0040*/ 	.word	0x000000e0


	//----- nvinfo : EIATTR_CBANK_PARAM_SIZE
	.align		4
.L_38:
        /*0044*/ 	.byte	0x03, 0x19
        /*0046*/ 	.short	0x000c


	//----- nvinfo : EIATTR_PARAM_CBANK
	.align		4
        /*0048*/ 	.byte	0x04, 0x0a
        /*004a*/ 	.short	(.L_40 - .L_39)
	.align		4
.L_39:
        /*004c*/ 	.word	index@(.nv.constant0._Z14arrayToL2CachePii)
        /*0050*/ 	.short	0x0380
        /*0052*/ 	.short	0x000c


	//----- nvinfo : EIATTR_SW_WAR
	.align		4
.L_40:
        /*0054*/ 	.byte	0x04, 0x36
        /*0056*/ 	.short	(.L_42 - .L_41)
.L_41:
        /*0058*/ 	.word	0x00000008
.L_42:


//--------------------- .nv.callgraph             --------------------------
	.section	.nv.callgraph,"",@"SHT_CUDA_CALLGRAPH"
	.align	4
	.sectionentsize	8
	.align		4
        /*0000*/ 	.word	0x00000000
	.align		4
        /*0004*/ 	.word	0xffffffff
	.align		4
        /*0008*/ 	.word	index@(_Z17copyKernel_singlePiS_i)
	.align		4
        /*000c*/ 	.word	index@(vprintf)
	.align		4
        /*0010*/ 	.word	0x00000000
	.align		4
        /*0014*/ 	.word	0xfffffffe
	.align		4
        /*0018*/ 	.word	0x00000000
	.align		4
        /*001c*/ 	.word	0xfffffffd
	.align		4
        /*0020*/ 	.word	0x00000000
	.align		4
        /*0024*/ 	.word	0xfffffffc


//--------------------- .nv.constant4             --------------------------
	.section	.nv.constant4,"a",@progbits
	.align	8
	.align		8
.nv.constant4:
        /*0000*/ 	.dword	vprintf
	.align		8
        /*0008*/ 	.dword	$str


//--------------------- .text._Z17copyKernel_singlePiS_i --------------------------
	.section	.text._Z17copyKernel_singlePiS_i,"ax",@progbits
	.align	128
        .global         _Z17copyKernel_singlePiS_i
        .type           _Z17copyKernel_singlePiS_i,@function
        .size           _Z17copyKernel_singlePiS_i,(.L_x_3 - _Z17copyKernel_singlePiS_i)
        .other          _Z17copyKernel_singlePiS_i,@"STO_CUDA_ENTRY STV_DEFAULT"
_Z17copyKernel_singlePiS_i:
.text._Z17copyKernel_singlePiS_i:
[----:B------:R-:W0:Y:S01]  /*0000*/  LDC R1, c[0x0][0x37c] ;  /* 0x0000df00ff017b82 */ /* 0x000e220000000800 */
[----:B------:R-:W1:Y:S01]  /*0010*/  S2R R5, SR_TID.X ;  /* 0x0000000000057919 */ /* 0x000e620000002100 */
[----:B------:R-:W2:Y:S06]  /*0020*/  LDCU UR7, c[0x0][0x2fc] ;  /* 0x00005f80ff0777ac */ /* 0x000eac0008000800 */
[----:B------:R-:W1:Y:S01]  /*0030*/  S2UR UR8, SR_CTAID.X ;  /* 0x00000000000879c3 */ /* 0x000e620000002500 */
[----:B0-----:R-:W-:Y:S01]  /*0040*/  VIADD R1, R1, 0xfffffff0 ;  /* 0xfffffff001017836 */ /* 0x001fe20000000000 */
[----:B------:R-:W0:Y:S01]  /*0050*/  LDCU UR6, c[0x0][0x2f8] ;  /* 0x00005f00ff0677ac */ /* 0x000e220008000800 */
[----:B------:R-:W3:Y:S05]  /*0060*/  LDCU.64 UR4, c[0x0][0x358] ;  /* 0x00006b00ff0477ac */ /* 0x000eea0008000a00 */
[----:B------:R-:W1:Y:S01]  /*0070*/  LDC R0, c[0x0][0x360] ;  /* 0x0000d800ff007b82 */ /* 0x000e620000000800 */
[----:B0-----:R-:W-:-:S05]  /*0080*/  IADD3 R6, P0, PT, R1, UR6, RZ ;  /* 0x0000000601067c10 */ /* 0x001fca000ff1e0ff */
[----:B--2---:R-:W-:Y:S02]  /*0090*/  IMAD.X R7, RZ, RZ, UR7, P0 ;  /* 0x00000007ff077e24 */ /* 0x004fe400080e06ff */
[----:B-1----:R-:W-:Y:S01]  /*00a0*/  IMAD R5, R0, UR8, R5 ;  /* 0x0000000800057c24 */ /* 0x002fe2000f8e0205 */
[----:B------:R-:W-:Y:S01]  /*00b0*/  CS2R R8, SR_CLOCKLO ;  /* 0x0000000000087805 */ /* 0x000fe20000015000 */
[----:B------:R-:W0:Y:S08]  /*00c0*/  LDC R10, c[0x0][0x390] ;  /* 0x0000e400ff0a7b82 */ /* 0x000e300000000800 */
[----:B------:R-:W1:Y:S01]  /*00d0*/  LDC.64 R2, c[0x0][0x388] ;  /* 0x0000e200ff027b82 */ /* 0x000e620000000a00 */
[----:B0-----:R-:W-:-:S07]  /*00e0*/  ISETP.NE.AND P0, PT, R5, R10, PT ;  /* 0x0000000a0500720c */ /* 0x001fce0003f05270 */
[----:B------:R-:W0:Y:S06]  /*00f0*/  LDC.64 R4, c[0x0][0x380] ;  /* 0x0000e000ff047b82 */ /* 0x000e2c0000000a00 */
[----:B-1----:R-:W-:-:S06]  /*0100*/  @!P0 IMAD.WIDE R2, R10, 0x4, R2 ;  /* 0x000000040a028825 */ /* 0x002fcc00078e0202 */
[----:B---3--:R-:W2:Y:S01]  /*0110*/  @!P0 LDG.E R3, desc[UR4][R2.64] ;  /* 0x0000000402038981 */ /* 0x008ea2000c1e1900 */
[----:B0-----:R-:W-:-:S05]  /*0120*/  @!P0 IMAD.WIDE R4, R10, 0x4, R4 ;  /* 0x000000040a048825 */ /* 0x001fca00078e0204 */
[----:B--2---:R0:W-:Y:S02]  /*0130*/  @!P0 STG.E desc[UR4][R4.64], R3 ;  /* 0x0000000304008986 */ /* 0x0041e4000c101904 */
[----:B0-----:R-:W-:-:S06]  /*0140*/  CS2R R2, SR_CLOCKLO ;  /* 0x0000000000027805 */ /* 0x001fcc0000015000 */
[----:B------:R-:W-:Y:S01]  /*0150*/  IADD3 R8, P0, PT, -R8, R2, RZ ;  /* 0x0000000208087210 */ /* 0x000fe20007f1e1ff */
[----:B------:R0:W-:Y:S01]  /*0160*/  STL [R1], R10 ;  /* 0x0000000a01007387 */ /* 0x0001e20000100800 */
[----:B------:R-:W-:Y:S01]  /*0170*/  MOV R0, 0x0 ;  /* 0x0000000000007802 */ /* 0x000fe20000000f00 */
[----:B------:R-:W1:Y:S01]  /*0180*/  LDCU.64 UR4, c[0x4][0x8] ;  /* 0x01000100ff0477ac */ /* 0x000e620008000a00 */
[----:B------:R-:W-:Y:S02]  /*0190*/  IADD3.X R9, PT, PT, ~R9, R3, RZ, P0, !PT ;  /* 0x0000000309097210 */ /* 0x000fe400007fe5ff */
[----:B------:R0:W2:Y:S03]  /*01a0*/  LDC.64 R2, c[0x4][R0] ;  /* 0x0100000000027b82 */ /* 0x0000a60000000a00 */
[----:B------:R0:W-:Y:S01]  /*01b0*/  STL.64 [R1+0x8], R8 ;  /* 0x0000080801007387 */ /* 0x0001e20000100a00 */
[----:B-1----:R-:W-:Y:S01]  /*01c0*/  IMAD.U32 R4, RZ, RZ, UR4 ;  /* 0x00000004ff047e24 */ /* 0x002fe2000f8e00ff */
[----:B0-----:R-:W-:-:S07]  /*01d0*/  MOV R5, UR5 ;  /* 0x0000000500057c02 */ /* 0x001fce0008000f00 */
[----:B------:R-:W-:-:S07]  /*01e0*/  LEPC R20, `(.L_x_0) ;  /* 0x000000001014794e */ /* 0x000fce0000000000 */
[----:B--2---:R-:W-:Y:S05]  /*01f0*/  CALL.ABS.NOINC R2 ;  /* 0x0000000002007343 */ /* 0x004fea0003c00000 */
.L_x_0:
[----:B------:R-:W-:Y:S05]  /*0200*/  EXIT ;  /* 0x000000000000794d */ /* 0x000fea0003800000 */
.L_x_1:
[----:B------:R-:W-:-:S00]  /*0210*/  BRA `(.L_x_1) ;  /* 0xfffffffc00fc7947 */ /* 0x000fc0000383ffff */
[----:B------:R-:W-:-:S00]  /*0220*/  NOP ;  /* 0x0000000000007918 */ /* 0x000fc00000000000 */
        /* <DEDUP_REMOVED lines=13> */
.L_x_3:


//--------------------- .text._Z14arrayToL2CachePii --------------------------
	.section	.text._Z14arrayToL2CachePii,"ax",@progbits
	.align	128
        .global         _Z14arrayToL2CachePii
        .type           _Z14arrayToL2CachePii,@function
        .size           _Z14arrayToL2CachePii,(.L_x_4 - _Z14arrayToL2CachePii)
        .other          _Z14arrayToL2CachePii,@"STO_CUDA_ENTRY STV_DEFAULT"
_Z14arrayToL2CachePii:
.text._Z14arrayToL2CachePii:
[----:B------:R-:W-:Y:S01]  /*0000*/  LDC R1, c[0x0][0x37c] ;  /* 0x0000df00ff017b82 */ /* 0x000fe20000000800 */
[----:B------:R-:W0:Y:S07]  /*0010*/  S2R R5, SR_TID.X ;  /* 0x0000000000057919 */ /* 0x000e2e0000002100 */
[----:B------:R-:W0:Y:S01]  /*0020*/  S2UR UR4, SR_CTAID.X ;  /* 0x00000000000479c3 */ /* 0x000e220000002500 */
[----:B------:R-:W1:Y:S07]  /*0030*/  LDCU UR5, c[0x0][0x388] ;  /* 0x00007100ff0577ac */ /* 0x000e6e0008000800 */
[----:B------:R-:W0:Y:S02]  /*0040*/  LDC R0, c[0x0][0x360] ;  /* 0x0000d800ff007b82 */ /* 0x000e240000000800 */
[----:B0-----:R-:W-:-:S05]  /*0050*/  IMAD R5, R0, UR4, R5 ;  /* 0x0000000400057c24 */ /* 0x001fca000f8e0205 */
[----:B-1----:R-:W-:-:S13]  /*0060*/  ISETP.GE.AND P0, PT, R5, UR5, PT ;  /* 0x0000000505007c0c */ /* 0x002fda000bf06270 */
[----:B------:R-:W-:Y:S05]  /*0070*/  @P0 EXIT ;  /* 0x000000000000094d */ /* 0x000fea0003800000 */
[----:B------:R-:W0:Y:S01]  /*0080*/  LDC.64 R2, c[0x0][0x380] ;  /* 0x0000e000ff027b82 */ /* 0x000e220000000a00 */
[----:B------:R-:W1:Y:S01]  /*0090*/  LDCU.64 UR4, c[0x0][0x358] ;  /* 0x00006b00ff0477ac */ /* 0x000e620008000a00 */
[----:B0-----:R-:W-:-:S05]  /*00a0*/  IMAD.WIDE R2, R5, 0x4, R2 ;  /* 0x0000000405027825 */ /* 0x001fca00078e0202 */
[----:B-1----:R-:W2:Y:S02]  /*00b0*/  LDG.E R0, desc[UR4][R2.64] ;  /* 0x0000000402007981 */ /* 0x002ea4000c1e1900 */
[----:B--2---:R-:W-:-:S05]  /*00c0*/  SHF.L.U32 R5, R0, 0x1, RZ ;  /* 0x0000000100057819 */ /* 0x004fca00000006ff */
[----:B------:R-:W-:Y:S01]  /*00d0*/  STG.E desc[UR4][R2.64], R5 ;  /* 0x0000000502007986 */ /* 0x000fe2000c101904 */
[----:B------:R-:W-:Y:S05]  /*00e0*/  EXIT ;  /* 0x000000000000794d */ /* 0x000fea0003800000 */
.L_x_2:
        /* <DEDUP_REMOVED lines=9> */
.L_x_4:


//--------------------- .nv.global.init           --------------------------
	.section	.nv.global.init,"aw",@progbits
.nv.global.init:
	.type		$str,@object
	.size		$str,(.L_0 - $str)
$str:
        /*0000*/ 	.byte	0x54, 0x68, 0x72, 0x65, 0x61, 0x64, 0x49, 0x44, 0x3a, 0x20, 0x25, 0x64, 0x2c, 0x45, 0x6c, 0x61
        /*0010*/ 	.byte	0x70, 0x73, 0x65, 0x64, 0x20, 0x54, 0x69, 0x6d, 0x65, 0x3a, 0x20, 0x25, 0x6c, 0x6c, 0x75, 0x20
        /*0020*/ 	.byte	0x63, 0x79, 0x63, 0x6c, 0x65, 0x73, 0x0a, 0x00
.L_0:


//--------------------- .nv.shared.reserved.0     --------------------------
	.section	.nv.shared.reserved.0,"aw",@nobits
	.weak		__nv_reservedSMEM_offset_0_alias
	.size		__nv_reservedSMEM_offset_0_alias, 0, 64
	.other		__nv_reservedSMEM_offset_0_alias,@"STO_CUDA_RESERVED_SHARED STV_DEFAULT"
__nv_reservedSMEM_offset_0_alias:
	.zero		0
	.zero		64


//--------------------- .nv.constant0._Z17copyKernel_singlePiS_i --------------------------
	.section	.nv.constant0._Z17copyKernel_singlePiS_i,"a",@progbits
	.sectionflags	@""
	.align	4
.nv.constant0._Z17copyKernel_singlePiS_i:
	.zero		916


//--------------------- .nv.constant0._Z14arrayToL2CachePii --------------------------
	.section	.nv.constant0._Z14arrayToL2CachePii,"a",@progbits
	.sectionflags	@""
	.align	4
.nv.constant0._Z14arrayToL2CachePii:
	.zero		908


//--------------------- SYMBOLS --------------------------

	.type		.nv.reservedSmem.offset0,@object
	.size		.nv.reservedSmem.offset0,0x4
	.type		vprintf,@function
